//
// Generated by NVIDIA NVVM Compiler
//
// Compiler Build ID: CL-36424714
// Cuda compilation tools, release 13.0, V13.0.88
// Based on NVVM 20.0.0
//

.version 9.0
.target sm_100
.address_size 64

	// .globl	_Z6vacAddPfS_S_

.visible .entry _Z6vacAddPfS_S_(
	.param .u64 .ptr .align 1 _Z6vacAddPfS_S__param_0,
	.param .u64 .ptr .align 1 _Z6vacAddPfS_S__param_1,
	.param .u64 .ptr .align 1 _Z6vacAddPfS_S__param_2
)
{
	.reg .b32 	%r<5>;
	.reg .b32 	%f<4>;
	.reg .b64 	%rd<11>;

	ld.param.u64 	%rd1, [_Z6vacAddPfS_S__param_0];
	ld.param.u64 	%rd2, [_Z6vacAddPfS_S__param_1];
	ld.param.u64 	%rd3, [_Z6vacAddPfS_S__param_2];
	cvta.to.global.u64 	%rd4, %rd3;
	cvta.to.global.u64 	%rd5, %rd2;
	cvta.to.global.u64 	%rd6, %rd1;
	mov.u32 	%r1, %ctaid.x;
	mov.u32 	%r2, %ntid.x;
	mov.u32 	%r3, %tid.x;
	mad.lo.s32 	%r4, %r1, %r2, %r3;
	mul.wide.s32 	%rd7, %r4, 4;
	add.s64 	%rd8, %rd6, %rd7;
	ld.global.f32 	%f1, [%rd8];
	add.s64 	%rd9, %rd5, %rd7;
	ld.global.f32 	%f2, [%rd9];
	add.f32 	%f3, %f1, %f2;
	add.s64 	%rd10, %rd4, %rd7;
	st.global.f32 	[%rd10], %f3;
	ret;

}


// ===== COMPILED SASS (sm_100) =====

	.target	sm_100

	.elftype	@"ET_EXEC"


//--------------------- .note.nv.tkinfo           --------------------------
	.section	.note.nv.tkinfo,"",@"SHT_NOTE"
	.sectionflags	@"SHF_NOTE_NV_TKINFO"
	.tkinfo
        /*0018*/ 	.word	0x00000002
        /*0030*/ 	.string	""
        /*0030*/ 	.string	"ptxas"
        /*0030*/ 	.string	"Cuda compilation tools, release 13.0, V13.0.88"
        /*0030*/ 	.string	"Build cuda_13.0.r13.0/compiler.36424714_0"
        /*0030*/ 	.string	"-arch sm_100 -m 64 "



//--------------------- .note.nv.cuinfo           --------------------------
	.section	.note.nv.cuinfo,"",@"SHT_NOTE"
	.sectionflags	@"SHF_NOTE_NV_CUINFO"
        /*0018*/ 	.short	0x0002
        /*001a*/ 	.short	0x0064
        /*001c*/ 	.short	0x0082
	.zero		2


//--------------------- .nv.info                  --------------------------
	.section	.nv.info,"",@"SHT_CUDA_INFO"
	.align	4


	//----- nvinfo : EIATTR_REGCOUNT
	.align		4
        /*0000*/ 	.byte	0x04, 0x2f
        /*0002*/ 	.short	(.L_1 - .L_0)
	.align		4
.L_0:
        /*0004*/ 	.word	index@(_Z6vacAddPfS_S_)
        /*0008*/ 	.word	0x0000000c


	//----- nvinfo : EIATTR_FRAME_SIZE
	.align		4
.L_1:
        /*000c*/ 	.byte	0x04, 0x11
        /*000e*/ 	.short	(.L_3 - .L_2)
	.align		4
.L_2:
        /*0010*/ 	.word	index@(_Z6vacAddPfS_S_)
        /*0014*/ 	.word	0x00000000


	//----- nvinfo : EIATTR_MIN_STACK_SIZE
	.align		4
.L_3:
        /*0018*/ 	.byte	0x04, 0x12
        /*001a*/ 	.short	(.L_5 - .L_4)
	.align		4
.L_4:
        /*001c*/ 	.word	index@(_Z6vacAddPfS_S_)
        /*0020*/ 	.word	0x00000000
.L_5:


//--------------------- .nv.compat                --------------------------
	.section	.nv.compat,"",@"SHT_CUDA_COMPAT_INFO"
	.align	4
        /*0000*/ 	.byte	0x02, 0x09, 0x00, 0x00, 0x02, 0x02, 0x01, 0x00, 0x02, 0x05, 0x05, 0x00, 0x03, 0x07, 0x01, 0x01
        /*0010*/ 	.byte	0x02, 0x03, 0x00, 0x00, 0x02, 0x06, 0x01, 0x00, 0x04, 0x0b, 0x08, 0x00, 0x09, 0x00, 0x00, 0x00
        /*0020*/ 	.byte	0x00, 0x00, 0x00, 0x00


//--------------------- .nv.info._Z6vacAddPfS_S_  --------------------------
	.section	.nv.info._Z6vacAddPfS_S_,"",@"SHT_CUDA_INFO"
	.sectionflags	@""
	.align	4


	//----- nvinfo : EIATTR_CUDA_API_VERSION
	.align		4
        /*0000*/ 	.byte	0x04, 0x37
        /*0002*/ 	.short	(.L_7 - .L_6)
.L_6:
        /*0004*/ 	.word	0x00000082


	//----- nvinfo : EIATTR_KPARAM_INFO
	.align		4
.L_7:
        /*0008*/ 	.byte	0x04, 0x17
        /*000a*/ 	.short	(.L_9 - .L_8)
.L_8:
        /*000c*/ 	.word	0x00000000
        /*0010*/ 	.short	0x0002
        /*0012*/ 	.short	0x0010
        /*0014*/ 	.byte	0x00, 0xf5, 0x21, 0x00


	//----- nvinfo : EIATTR_KPARAM_INFO
	.align		4
.L_9:
        /*0018*/ 	.byte	0x04, 0x17
        /*001a*/ 	.short	(.L_11 - .L_10)
.L_10:
        /*001c*/ 	.word	0x00000000
        /*0020*/ 	.short	0x0001
        /*0022*/ 	.short	0x0008
        /*0024*/ 	.byte	0x00, 0xf5, 0x21, 0x00


	//----- nvinfo : EIATTR_KPARAM_INFO
	.align		4
.L_11:
        /*0028*/ 	.byte	0x04, 0x17
        /*002a*/ 	.short	(.L_13 - .L_12)
.L_12:
        /*002c*/ 	.word	0x00000000
        /*0030*/ 	.short	0x0000
        /*0032*/ 	.short	0x0000
        /*0034*/ 	.byte	0x00, 0xf5, 0x21, 0x00


	//----- nvinfo : EIATTR_SPARSE_MMA_MASK
	.align		4
.L_13:
        /*0038*/ 	.byte	0x03, 0x50
        /*003a*/ 	.short	0x0000


	//----- nvinfo : EIATTR_MAXREG_COUNT
	.align		4
        /*003c*/ 	.byte	0x03, 0x1b
        /*003e*/ 	.short	0x00ff


	//----- nvinfo : EIATTR_MERCURY_ISA_VERSION
	.align		4
        /*0040*/ 	.byte	0x03, 0x5f
        /*0042*/ 	.short	0x0101


	//----- nvinfo : EIATTR_VRC_CTA_INIT_COUNT
	.align		4
        /*0044*/ 	.byte	0x02, 0x4a
	.zero		1
	.zero		1


	//----- nvinfo : EIATTR_EXIT_INSTR_OFFSETS
	.align		4
        /*0048*/ 	.byte	0x04, 0x1c
        /*004a*/ 	.short	(.L_15 - .L_14)


	//   ....[0]....
.L_14:
        /*004c*/ 	.word	0x00000100


	//----- nvinfo : EIATTR_CBANK_PARAM_SIZE
	.align		4
.L_15:
        /*0050*/ 	.byte	0x03, 0x19
        /*0052*/ 	.short	0x0018


	//----- nvinfo : EIATTR_PARAM_CBANK
	.align		4
        /*0054*/ 	.byte	0x04, 0x0a
        /*0056*/ 	.short	(.L_17 - .L_16)
	.align		4
.L_16:
        /*0058*/ 	.word	index@(.nv.constant0._Z6vacAddPfS_S_)
        /*005c*/ 	.short	0x0380
        /*005e*/ 	.short	0x0018


	//----- nvinfo : EIATTR_SW_WAR
	.align		4
.L_17:
        /*0060*/ 	.byte	0x04, 0x36
        /*0062*/ 	.short	(.L_19 - .L_18)
.L_18:
        /*0064*/ 	.word	0x00000008
.L_19:


//--------------------- .nv.callgraph             --------------------------
	.section	.nv.callgraph,"",@"SHT_CUDA_CALLGRAPH"
	.align	4
	.sectionentsize	8
	.align		4
        /*0000*/ 	.word	0x00000000
	.align		4
        /*0004*/ 	.word	0xffffffff
	.align		4
        /*0008*/ 	.word	0x00000000
	.align		4
        /*000c*/ 	.word	0xfffffffe
	.align		4
        /*0010*/ 	.word	0x00000000
	.align		4
        /*0014*/ 	.word	0xfffffffd
	.align		4
        /*0018*/ 	.word	0x00000000
	.align		4
        /*001c*/ 	.word	0xfffffffc


//--------------------- .text._Z6vacAddPfS_S_     --------------------------
	.section	.text._Z6vacAddPfS_S_,"ax",@progbits
	.align	128
        .global         _Z6vacAddPfS_S_
        .type           _Z6vacAddPfS_S_,@function
        .size           _Z6vacAddPfS_S_,(.L_x_1 - _Z6vacAddPfS_S_)
        .other          _Z6vacAddPfS_S_,@"STO_CUDA_ENTRY STV_DEFAULT"
_Z6vacAddPfS_S_:
.text._Z6vacAddPfS_S_:
[----:B------:R-:W-:Y:S01]  /*0000*/  LDC R1, c[0x0][0x37c] ;  /* 0x0000df00ff017b82 */ /* 0x000fe20000000800 */
[----:B------:R-:W0:Y:S07]  /*0010*/  S2R R0, SR_TID.X ;  /* 0x0000000000007919 */ /* 0x000e2e0000002100 */
[----:B------:R-:W0:Y:S01]  /*0020*/  S2UR UR6, SR_CTAID.X ;  /* 0x00000000000679c3 */ /* 0x000e220000002500 */
[----:B------:R-:W1:Y:S07]  /*0030*/  LDCU.64 UR4, c[0x0][0x358] ;  /* 0x00006b00ff0477ac */ /* 0x000e6e0008000a00 */
[----:B------:R-:W0:Y:S08]  /*0040*/  LDC R9, c[0x0][0x360] ;  /* 0x0000d800ff097b82 */ /* 0x000e300000000800 */
[----:B------:R-:W2:Y:S08]  /*0050*/  LDC.64 R2, c[0x0][0x380] ;  /* 0x0000e000ff027b82 */ /* 0x000eb00000000a00 */
[----:B------:R-:W3:Y:S01]  /*0060*/  LDC.64 R4, c[0x0][0x388] ;  /* 0x0000e200ff047b82 */ /* 0x000ee20000000a00 */
[----:B0-----:R-:W-:-:S07]  /*0070*/  IMAD R9, R9, UR6, R0 ;  /* 0x0000000609097c24 */ /* 0x001fce000f8e0200 */
[----:B------:R-:W0:Y:S01]  /*0080*/  LDC.64 R6, c[0x0][0x390] ;  /* 0x0000e400ff067b82 */ /* 0x000e220000000a00 */
[----:B--2---:R-:W-:-:S06]  /*0090*/  IMAD.WIDE R2, R9, 0x4, R2 ;  /* 0x0000000409027825 */ /* 0x004fcc00078e0202 */
[----:B-1----:R-:W2:Y:S01]  /*00a0*/  LDG.E R2, desc[UR4][R2.64] ;  /* 0x0000000402027981 */ /* 0x002ea2000c1e1900 */
[----:B---3--:R-:W-:-:S06]  /*00b0*/  IMAD.WIDE R4, R9, 0x4, R4 ;  /* 0x0000000409047825 */ /* 0x008fcc00078e0204 */
[----:B------:R-:W2:Y:S01]  /*00c0*/  LDG.E R5, desc[UR4][R4.64] ;  /* 0x0000000404057981 */ /* 0x000ea2000c1e1900 */
[----:B0-----:R-:W-:-:S04]  /*00d0*/  IMAD.WIDE R6, R9, 0x4, R6 ;  /* 0x0000000409067825 */ /* 0x001fc800078e0206 */
[----:B--2---:R-:W-:-:S05]  /*00e0*/  FADD R9, R2, R5 ;  /* 0x0000000502097221 */ /* 0x004fca0000000000 */
[----:B------:R-:W-:Y:S01]  /*00f0*/  STG.E desc[UR4][R6.64], R9 ;  /* 0x0000000906007986 */ /* 0x000fe2000c101904 */
[----:B------:R-:W-:Y:S05]  /*0100*/  EXIT ;  /* 0x000000000000794d */ /* 0x000fea0003800000 */
.L_x_0:
[----:B------:R-:W-:-:S00]  /*0110*/  BRA `(.L_x_0) ;  /* 0xfffffffc00fc7947 */ /* 0x000fc0000383ffff */
[----:B------:R-:W-:-:S00]  /*0120*/  NOP ;  /* 0x0000000000007918 */ /* 0x000fc00000000000 */
        /* <DEDUP_REMOVED lines=13> */
.L_x_1:


//--------------------- .nv.shared.reserved.0     --------------------------
	.section	.nv.shared.reserved.0,"aw",@nobits
	.weak		__nv_reservedSMEM_offset_0_alias
	.size		__nv_reservedSMEM_offset_0_alias, 0, 64
	.other		__nv_reservedSMEM_offset_0_alias,@"STO_CUDA_RESERVED_SHARED STV_DEFAULT"
__nv_reservedSMEM_offset_0_alias:
	.zero		0
	.zero		64


//--------------------- .nv.constant0._Z6vacAddPfS_S_ --------------------------
	.section	.nv.constant0._Z6vacAddPfS_S_,"a",@progbits
	.sectionflags	@""
	.align	4
.nv.constant0._Z6vacAddPfS_S_:
	.zero		920


//--------------------- SYMBOLS --------------------------

	.type		.nv.reservedSmem.offset0,@object
	.size		.nv.reservedSmem.offset0,0x4
